	.headerflags	@"EF_CUDA_TEXMODE_UNIFIED EF_CUDA_64BIT_ADDRESS EF_CUDA_ACCELERATORS EF_CUDA_SM90 EF_CUDA_VIRTUAL_SM(EF_CUDA_SM90)"
	.elftype	@"ET_EXEC"


//--------------------- .nv.info                  --------------------------
	.section	.nv.info,"",@"SHT_CUDA_INFO"
	.align	4


	//----- nvinfo : EIATTR_REGCOUNT
	.align		4
        /*0000*/ 	.byte	0x04, 0x2f
        /*0002*/ 	.short	(.L_1 - .L_0)
	.align		4
.L_0:
        /*0004*/ 	.word	index@(triton_poi_fused_convolution_max_pool2d_with_indices_relu_23)
        /*0008*/ 	.word	0x0000000c


	//----- nvinfo : EIATTR_MIN_STACK_SIZE
	.align		4
.L_1:
        /*000c*/ 	.byte	0x04, 0x12
        /*000e*/ 	.short	(.L_3 - .L_2)
	.align		4
.L_2:
        /*0010*/ 	.word	index@(triton_poi_fused_convolution_max_pool2d_with_indices_relu_23)
        /*0014*/ 	.word	0x00000000


	//----- nvinfo : EIATTR_FRAME_SIZE
	.align		4
.L_3:
        /*0018*/ 	.byte	0x04, 0x11
        /*001a*/ 	.short	(.L_5 - .L_4)
	.align		4
.L_4:
        /*001c*/ 	.word	index@(triton_poi_fused_convolution_max_pool2d_with_indices_relu_23)
        /*0020*/ 	.word	0x00000000


	//----- nvinfo : EIATTR_MIN_STACK_SIZE
	.align		4
.L_5:
        /*0024*/ 	.byte	0x04, 0x12
        /*0026*/ 	.short	(.L_7 - .L_6)
	.align		4
.L_6:
        /*0028*/ 	.word	index@(triton_poi_fused_convolution_max_pool2d_with_indices_relu_23)
        /*002c*/ 	.word	0x00000000
.L_7:


//--------------------- .nv.info.triton_poi_fused_convolution_max_pool2d_with_indices_relu_23 --------------------------
	.section	.nv.info.triton_poi_fused_convolution_max_pool2d_with_indices_relu_23,"",@"SHT_CUDA_INFO"
	.sectionflags	@""
	.align	4


	//----- nvinfo : EIATTR_CUDA_API_VERSION
	.align		4
        /*0000*/ 	.byte	0x04, 0x37
        /*0002*/ 	.short	(.L_9 - .L_8)
.L_8:
        /*0004*/ 	.word	0x0000007c


	//----- nvinfo : EIATTR_KPARAM_INFO
	.align		4
.L_9:
        /*0008*/ 	.byte	0x04, 0x17
        /*000a*/ 	.short	(.L_11 - .L_10)
.L_10:
        /*000c*/ 	.word	0x00000000
        /*0010*/ 	.short	0x0002
        /*0012*/ 	.short	0x0010
        /*0014*/ 	.byte	0x00, 0xf0, 0x11, 0x00


	//----- nvinfo : EIATTR_KPARAM_INFO
	.align		4
.L_11:
        /*0018*/ 	.byte	0x04, 0x17
        /*001a*/ 	.short	(.L_13 - .L_12)
.L_12:
        /*001c*/ 	.word	0x00000000
        /*0020*/ 	.short	0x0001
        /*0022*/ 	.short	0x0008
        /*0024*/ 	.byte	0x00, 0xf4, 0x21, 0x00


	//----- nvinfo : EIATTR_KPARAM_INFO
	.align		4
.L_13:
        /*0028*/ 	.byte	0x04, 0x17
        /*002a*/ 	.short	(.L_15 - .L_14)
.L_14:
        /*002c*/ 	.word	0x00000000
        /*0030*/ 	.short	0x0000
        /*0032*/ 	.short	0x0000
        /*0034*/ 	.byte	0x00, 0xf4, 0x21, 0x00


	//----- nvinfo : EIATTR_SPARSE_MMA_MASK
	.align		4
.L_15:
        /*0038*/ 	.byte	0x03, 0x50
        /*003a*/ 	.short	0x0000


	//----- nvinfo : EIATTR_MAXREG_COUNT
	.align		4
        /*003c*/ 	.byte	0x03, 0x1b
        /*003e*/ 	.short	0x00ff


	//----- nvinfo : EIATTR_EXIT_INSTR_OFFSETS
	.align		4
        /*0040*/ 	.byte	0x04, 0x1c
        /*0042*/ 	.short	(.L_17 - .L_16)


	//   ....[0]....
.L_16:
        /*0044*/ 	.word	0x00000190


	//----- nvinfo : EIATTR_REQNTID
	.align		4
.L_17:
        /*0048*/ 	.byte	0x04, 0x10
        /*004a*/ 	.short	(.L_19 - .L_18)
.L_18:
        /*004c*/ 	.word	0x00000100
        /*0050*/ 	.word	0x00000001
        /*0054*/ 	.word	0x00000001


	//----- nvinfo : EIATTR_CBANK_PARAM_SIZE
	.align		4
.L_19:
        /*0058*/ 	.byte	0x03, 0x19
        /*005a*/ 	.short	0x0014


	//----- nvinfo : EIATTR_PARAM_CBANK
	.align		4
        /*005c*/ 	.byte	0x04, 0x0a
        /*005e*/ 	.short	(.L_21 - .L_20)
	.align		4
.L_20:
        /*0060*/ 	.word	index@(.nv.constant0.triton_poi_fused_convolution_max_pool2d_with_indices_relu_23)
        /*0064*/ 	.short	0x0210
        /*0066*/ 	.short	0x0014


	//----- nvinfo : EIATTR_SW_WAR
	.align		4
.L_21:
        /*0068*/ 	.byte	0x04, 0x36
        /*006a*/ 	.short	(.L_23 - .L_22)
.L_22:
        /*006c*/ 	.word	0x00000008
.L_23:


//--------------------- .nv.callgraph             --------------------------
	.section	.nv.callgraph,"",@"SHT_CUDA_CALLGRAPH"
	.align	4
	.sectionentsize	8
	.align		4
        /*0000*/ 	.word	0x00000000
	.align		4
        /*0004*/ 	.word	0xffffffff
	.align		4
        /*0008*/ 	.word	0x00000000
	.align		4
        /*000c*/ 	.word	0xfffffffe
	.align		4
        /*0010*/ 	.word	0x00000000
	.align		4
        /*0014*/ 	.word	0xfffffffd
	.align		4
        /*0018*/ 	.word	0x00000000
	.align		4
        /*001c*/ 	.word	0xfffffffc


//--------------------- .text.triton_poi_fused_convolution_max_pool2d_with_indices_relu_23 --------------------------
	.section	.text.triton_poi_fused_convolution_max_pool2d_with_indices_relu_23,"ax",@progbits
	.align	128
        .global         triton_poi_fused_convolution_max_pool2d_with_indices_relu_23
        .type           triton_poi_fused_convolution_max_pool2d_with_indices_relu_23,@function
        .size           triton_poi_fused_convolution_max_pool2d_with_indices_relu_23,(.L_x_1 - triton_poi_fused_convolution_max_pool2d_with_indices_relu_23)
        .other          triton_poi_fused_convolution_max_pool2d_with_indices_relu_23,@"STO_CUDA_ENTRY STV_DEFAULT"
triton_poi_fused_convolution_max_pool2d_with_indices_relu_23:
.text.triton_poi_fused_convolution_max_pool2d_with_indices_relu_23:
[----:B------:R-:W-:Y:S01]  /*0000*/  LDC R1, c[0x0][0x28] ;  /* 0x00000a00ff017b82 */ /* 0x000fe20000000800 */
[----:B------:R-:W1:Y:S07]  /*0010*/  S2R R0, SR_TID.X ;  /* 0x0000000000007919 */ /* 0x000e6e0000002100 */
[----:B------:R-:W2:Y:S01]  /*0020*/  LDC.64 R4, c[0x0][0x218] ;  /* 0x00008600ff047b82 */ /* 0x000ea20000000a00 */
[----:B------:R-:W-:Y:S01]  /*0030*/  ULDC.64 UR4, c[0x0][0x208] ;  /* 0x0000820000047ab9 */ /* 0x000fe20000000a00 */
[----:B------:R-:W3:Y:S06]  /*0040*/  S2R R7, SR_CTAID.X ;  /* 0x0000000000077919 */ /* 0x000eec0000002500 */
[----:B------:R-:W4:Y:S01]  /*0050*/  LDC.64 R2, c[0x0][0x210] ;  /* 0x00008400ff027b82 */ /* 0x000f220000000a00 */
[----:B-1----:R-:W-:Y:S01]  /*0060*/  IMAD.SHL.U32 R0, R0, 0x2, RZ ;  /* 0x0000000200007824 */ /* 0x002fe200078e00ff */
[----:B---3--:R-:W-:-:S04]  /*0070*/  SHF.R.S32.HI R6, RZ, 0x16, R7 ;  /* 0x00000016ff067819 */ /* 0x008fc80000011407 */
[----:B------:R-:W-:-:S05]  /*0080*/  LOP3.LUT R0, R0, 0x1fe, RZ, 0xc0, !PT ;  /* 0x000001fe00007812 */ /* 0x000fca00078ec0ff */
[----:B------:R-:W-:Y:S01]  /*0090*/  IMAD R7, R7, 0x200, R0 ;  /* 0x0000020007077824 */ /* 0x000fe200078e0200 */
[----:B------:R-:W-:-:S03]  /*00a0*/  SGXT R0, R6, 0x1 ;  /* 0x000000010600781a */ /* 0x000fc60000000200 */
[----:B----4-:R-:W-:Y:S01]  /*00b0*/  IMAD.WIDE R2, R7, 0x4, R2 ;  /* 0x0000000407027825 */ /* 0x010fe200078e0202 */
[----:B------:R-:W-:-:S04]  /*00c0*/  LEA.HI R0, R0, R7, RZ, 0x9 ;  /* 0x0000000700007211 */ /* 0x000fc800078f48ff */
[----:B------:R-:W-:-:S05]  /*00d0*/  LOP3.LUT R0, R0, 0xfffffe00, RZ, 0xc0, !PT ;  /* 0xfffffe0000007812 */ /* 0x000fca00078ec0ff */
[----:B------:R-:W-:Y:S02]  /*00e0*/  IMAD.IADD R9, R7, 0x1, -R0 ;  /* 0x0000000107097824 */ /* 0x000fe400078e0a00 */
[----:B------:R-:W3:Y:S02]  /*00f0*/  LDG.E.64 R6, desc[UR4][R2.64] ;  /* 0x0000000402067981 */ /* 0x000ee4000c1e1b00 */
[----:B--2---:R-:W-:-:S06]  /*0100*/  IMAD.WIDE R4, R9, 0x4, R4 ;  /* 0x0000000409047825 */ /* 0x004fcc00078e0204 */
[----:B------:R-:W3:Y:S02]  /*0110*/  LDG.E.EL.64 R4, desc[UR4][R4.64] ;  /* 0x0000000404047981 */ /* 0x000ee4000c2e1b00 */
[C---:B---3--:R-:W-:Y:S01]  /*0120*/  FSETP.GEU.AND P0, PT, R6.reuse, -R4, PT ;  /* 0x800000040600720b */ /* 0x048fe20003f0e000 */
[----:B------:R-:W-:Y:S01]  /*0130*/  FADD R6, R6, R4 ;  /* 0x0000000406067221 */ /* 0x000fe20000000000 */
[C---:B------:R-:W-:Y:S01]  /*0140*/  FADD R0, R7.reuse, R5 ;  /* 0x0000000507007221 */ /* 0x040fe20000000000 */
[----:B------:R-:W-:-:S03]  /*0150*/  FSETP.GEU.AND P1, PT, R7, -R5, PT ;  /* 0x800000050700720b */ /* 0x000fc60003f2e000 */
[----:B------:R-:W-:Y:S02]  /*0160*/  FSEL R6, R6, RZ, P0 ;  /* 0x000000ff06067208 */ /* 0x000fe40000000000 */
[----:B------:R-:W-:-:S05]  /*0170*/  FSEL R7, R0, RZ, P1 ;  /* 0x000000ff00077208 */ /* 0x000fca0000800000 */
[----:B------:R-:W-:Y:S01]  /*0180*/  STG.E.64 desc[UR4][R2.64], R6 ;  /* 0x0000000602007986 */ /* 0x000fe2000c101b04 */
[----:B------:R-:W-:Y:S05]  /*0190*/  EXIT ;  /* 0x000000000000794d */ /* 0x000fea0003800000 */
.L_x_0:
[----:B------:R-:W-:-:S00]  /*01a0*/  BRA `(.L_x_0) ;  /* 0xfffffffc00fc7947 */ /* 0x000fc0000383ffff */
[----:B------:R-:W-:-:S00]  /*01b0*/  NOP ;  /* 0x0000000000007918 */ /* 0x000fc00000000000 */
        /* <DEDUP_REMOVED lines=12> */
.L_x_1:


//--------------------- .nv.constant0.triton_poi_fused_convolution_max_pool2d_with_indices_relu_23 --------------------------
	.section	.nv.constant0.triton_poi_fused_convolution_max_pool2d_with_indices_relu_23,"a",@progbits
	.sectionflags	@""
	.align	4
.nv.constant0.triton_poi_fused_convolution_max_pool2d_with_indices_relu_23:
	.zero		548
